//
// Generated by NVIDIA NVVM Compiler
//
// Compiler Build ID: CL-36424714
// Cuda compilation tools, release 13.0, V13.0.88
// Based on NVVM 20.0.0
//

.version 9.0
.target sm_100
.address_size 64

	// .globl	_Z6matmulPfS_S_
// _ZZ6matmulPfS_S_E1M has been demoted
// _ZZ6matmulPfS_S_E1N has been demoted

.visible .entry _Z6matmulPfS_S_(
	.param .u64 .ptr .align 1 _Z6matmulPfS_S__param_0,
	.param .u64 .ptr .align 1 _Z6matmulPfS_S__param_1,
	.param .u64 .ptr .align 1 _Z6matmulPfS_S__param_2
)
{
	.reg .pred 	%p<17>;
	.reg .b32 	%r<41>;
	.reg .b32 	%f<66>;
	.reg .b64 	%rd<18>;
	// demoted variable
	.shared .align 4 .b8 _ZZ6matmulPfS_S_E1M[64];
	// demoted variable
	.shared .align 4 .b8 _ZZ6matmulPfS_S_E1N[256];
	ld.param.u64 	%rd8, [_Z6matmulPfS_S__param_0];
	ld.param.u64 	%rd9, [_Z6matmulPfS_S__param_1];
	ld.param.u64 	%rd10, [_Z6matmulPfS_S__param_2];
	cvta.to.global.u64 	%rd1, %rd9;
	cvta.to.global.u64 	%rd11, %rd8;
	cvta.to.global.u64 	%rd2, %rd10;
	mov.u32 	%r17, %ctaid.x;
	mov.u32 	%r18, %ctaid.y;
	mov.u32 	%r19, %tid.x;
	mov.u32 	%r20, %tid.y;
	shl.b32 	%r21, %r18, 2;
	add.s32 	%r1, %r21, %r20;
	shl.b32 	%r22, %r17, 4;
	add.s32 	%r2, %r22, %r19;
	shl.b32 	%r3, %r1, 4;
	add.s32 	%r38, %r3, %r19;
	shl.b32 	%r23, %r20, 4;
	mov.u32 	%r24, _ZZ6matmulPfS_S_E1M;
	add.s32 	%r5, %r24, %r23;
	shl.b32 	%r25, %r19, 2;
	add.s32 	%r6, %r5, %r25;
	add.s32 	%r26, %r17, %r20;
	shl.b32 	%r27, %r26, 4;
	add.s32 	%r39, %r27, %r19;
	shl.b32 	%r28, %r20, 6;
	mov.u32 	%r29, _ZZ6matmulPfS_S_E1N;
	add.s32 	%r30, %r29, %r25;
	add.s32 	%r8, %r30, 192;
	add.s32 	%r9, %r30, %r28;
	mul.wide.u32 	%rd12, %r38, 4;
	add.s64 	%rd17, %rd11, %rd12;
	mov.b32 	%r40, 0;
	mov.f32 	%f57, 0f00000000;
	mov.f32 	%f58, %f57;
	mov.f32 	%f59, %f57;
	mov.f32 	%f60, %f57;
$L__BB0_1:
	setp.gt.u32 	%p1, %r38, 255;
	mov.f32 	%f61, 0f00000000;
	@%p1 bra 	$L__BB0_3;
	ld.global.f32 	%f61, [%rd17];
$L__BB0_3:
	st.shared.f32 	[%r6], %f61;
	setp.gt.u32 	%p2, %r39, 255;
	mul.wide.u32 	%rd13, %r39, 4;
	add.s64 	%rd5, %rd1, %rd13;
	mov.f32 	%f62, 0f00000000;
	@%p2 bra 	$L__BB0_5;
	ld.global.f32 	%f62, [%rd5];
$L__BB0_5:
	st.shared.f32 	[%r9], %f62;
	setp.gt.u32 	%p3, %r39, 251;
	mov.f32 	%f63, 0f00000000;
	@%p3 bra 	$L__BB0_7;
	ld.global.f32 	%f63, [%rd5+16];
$L__BB0_7:
	st.shared.f32 	[%r9+16], %f63;
	setp.gt.u32 	%p4, %r39, 247;
	mov.f32 	%f64, 0f00000000;
	@%p4 bra 	$L__BB0_9;
	ld.global.f32 	%f64, [%rd5+32];
$L__BB0_9:
	st.shared.f32 	[%r9+32], %f64;
	setp.gt.u32 	%p5, %r39, 243;
	mov.f32 	%f65, 0f00000000;
	@%p5 bra 	$L__BB0_11;
	ld.global.f32 	%f65, [%rd5+48];
$L__BB0_11:
	st.shared.f32 	[%r9+48], %f65;
	bar.sync 	0;
	ld.shared.f32 	%f25, [%r5];
	ld.shared.f32 	%f26, [%r8+-192];
	fma.rn.f32 	%f27, %f25, %f26, %f60;
	ld.shared.f32 	%f28, [%r8+-176];
	fma.rn.f32 	%f29, %f25, %f28, %f59;
	ld.shared.f32 	%f30, [%r8+-160];
	fma.rn.f32 	%f31, %f25, %f30, %f58;
	ld.shared.f32 	%f32, [%r8+-144];
	fma.rn.f32 	%f33, %f25, %f32, %f57;
	ld.shared.f32 	%f34, [%r5+4];
	ld.shared.f32 	%f35, [%r8+-128];
	fma.rn.f32 	%f36, %f34, %f35, %f27;
	ld.shared.f32 	%f37, [%r8+-112];
	fma.rn.f32 	%f38, %f34, %f37, %f29;
	ld.shared.f32 	%f39, [%r8+-96];
	fma.rn.f32 	%f40, %f34, %f39, %f31;
	ld.shared.f32 	%f41, [%r8+-80];
	fma.rn.f32 	%f42, %f34, %f41, %f33;
	ld.shared.f32 	%f43, [%r5+8];
	ld.shared.f32 	%f44, [%r8+-64];
	fma.rn.f32 	%f45, %f43, %f44, %f36;
	ld.shared.f32 	%f46, [%r8+-48];
	fma.rn.f32 	%f47, %f43, %f46, %f38;
	ld.shared.f32 	%f48, [%r8+-32];
	fma.rn.f32 	%f49, %f43, %f48, %f40;
	ld.shared.f32 	%f50, [%r8+-16];
	fma.rn.f32 	%f51, %f43, %f50, %f42;
	ld.shared.f32 	%f52, [%r5+12];
	ld.shared.f32 	%f53, [%r8];
	fma.rn.f32 	%f60, %f52, %f53, %f45;
	ld.shared.f32 	%f54, [%r8+16];
	fma.rn.f32 	%f59, %f52, %f54, %f47;
	ld.shared.f32 	%f55, [%r8+32];
	fma.rn.f32 	%f58, %f52, %f55, %f49;
	ld.shared.f32 	%f56, [%r8+48];
	fma.rn.f32 	%f57, %f52, %f56, %f51;
	bar.sync 	0;
	add.s32 	%r40, %r40, 1;
	add.s32 	%r39, %r39, 64;
	add.s64 	%rd17, %rd17, 16;
	add.s32 	%r38, %r38, 4;
	setp.ne.s32 	%p6, %r40, 4;
	@%p6 bra 	$L__BB0_1;
	max.u32 	%r32, %r1, %r2;
	setp.gt.u32 	%p7, %r32, 15;
	@%p7 bra 	$L__BB0_14;
	add.s32 	%r33, %r3, %r2;
	mul.wide.u32 	%rd14, %r33, 4;
	add.s64 	%rd15, %rd2, %rd14;
	st.global.f32 	[%rd15], %f60;
$L__BB0_14:
	setp.gt.u32 	%p8, %r1, 15;
	setp.gt.u32 	%p9, %r2, 11;
	add.s32 	%r35, %r3, %r2;
	mul.wide.u32 	%rd16, %r35, 4;
	add.s64 	%rd7, %rd2, %rd16;
	or.pred  	%p10, %p8, %p9;
	@%p10 bra 	$L__BB0_16;
	st.global.f32 	[%rd7+16], %f59;
$L__BB0_16:
	setp.gt.u32 	%p11, %r1, 15;
	setp.gt.u32 	%p12, %r2, 7;
	or.pred  	%p13, %p11, %p12;
	@%p13 bra 	$L__BB0_18;
	st.global.f32 	[%rd7+32], %f58;
$L__BB0_18:
	setp.gt.u32 	%p14, %r1, 15;
	setp.gt.u32 	%p15, %r2, 3;
	or.pred  	%p16, %p14, %p15;
	@%p16 bra 	$L__BB0_20;
	st.global.f32 	[%rd7+48], %f57;
$L__BB0_20:
	ret;

}


// ===== COMPILED SASS (sm_100) =====

	.target	sm_100

	.elftype	@"ET_EXEC"


//--------------------- .note.nv.tkinfo           --------------------------
	.section	.note.nv.tkinfo,"",@"SHT_NOTE"
	.sectionflags	@"SHF_NOTE_NV_TKINFO"
	.tkinfo
        /*0018*/ 	.word	0x00000002
        /*0030*/ 	.string	""
        /*0030*/ 	.string	"ptxas"
        /*0030*/ 	.string	"Cuda compilation tools, release 13.0, V13.0.88"
        /*0030*/ 	.string	"Build cuda_13.0.r13.0/compiler.36424714_0"
        /*0030*/ 	.string	"-arch sm_100 -m 64 "



//--------------------- .note.nv.cuinfo           --------------------------
	.section	.note.nv.cuinfo,"",@"SHT_NOTE"
	.sectionflags	@"SHF_NOTE_NV_CUINFO"
        /*0018*/ 	.short	0x0002
        /*001a*/ 	.short	0x0064
        /*001c*/ 	.short	0x0082
	.zero		2


//--------------------- .nv.info                  --------------------------
	.section	.nv.info,"",@"SHT_CUDA_INFO"
	.align	4


	//----- nvinfo : EIATTR_REGCOUNT
	.align		4
        /*0000*/ 	.byte	0x04, 0x2f
        /*0002*/ 	.short	(.L_1 - .L_0)
	.align		4
.L_0:
        /*0004*/ 	.word	index@(_Z6matmulPfS_S_)
        /*0008*/ 	.word	0x00000020


	//----- nvinfo : EIATTR_FRAME_SIZE
	.align		4
.L_1:
        /*000c*/ 	.byte	0x04, 0x11
        /*000e*/ 	.short	(.L_3 - .L_2)
	.align		4
.L_2:
        /*0010*/ 	.word	index@(_Z6matmulPfS_S_)
        /*0014*/ 	.word	0x00000000


	//----- nvinfo : EIATTR_MIN_STACK_SIZE
	.align		4
.L_3:
        /*0018*/ 	.byte	0x04, 0x12
        /*001a*/ 	.short	(.L_5 - .L_4)
	.align		4
.L_4:
        /*001c*/ 	.word	index@(_Z6matmulPfS_S_)
        /*0020*/ 	.word	0x00000000
.L_5:


//--------------------- .nv.compat                --------------------------
	.section	.nv.compat,"",@"SHT_CUDA_COMPAT_INFO"
	.align	4
        /*0000*/ 	.byte	0x02, 0x09, 0x00, 0x00, 0x02, 0x02, 0x01, 0x00, 0x02, 0x05, 0x05, 0x00, 0x03, 0x07, 0x01, 0x01
        /*0010*/ 	.byte	0x02, 0x03, 0x00, 0x00, 0x02, 0x06, 0x01, 0x00, 0x04, 0x0b, 0x08, 0x00, 0x09, 0x00, 0x00, 0x00
        /*0020*/ 	.byte	0x00, 0x00, 0x00, 0x00


//--------------------- .nv.info._Z6matmulPfS_S_  --------------------------
	.section	.nv.info._Z6matmulPfS_S_,"",@"SHT_CUDA_INFO"
	.sectionflags	@""
	.align	4


	//----- nvinfo : EIATTR_CUDA_API_VERSION
	.align		4
        /*0000*/ 	.byte	0x04, 0x37
        /*0002*/ 	.short	(.L_7 - .L_6)
.L_6:
        /*0004*/ 	.word	0x00000082


	//----- nvinfo : EIATTR_KPARAM_INFO
	.align		4
.L_7:
        /*0008*/ 	.byte	0x04, 0x17
        /*000a*/ 	.short	(.L_9 - .L_8)
.L_8:
        /*000c*/ 	.word	0x00000000
        /*0010*/ 	.short	0x0002
        /*0012*/ 	.short	0x0010
        /*0014*/ 	.byte	0x00, 0xf5, 0x21, 0x00


	//----- nvinfo : EIATTR_KPARAM_INFO
	.align		4
.L_9:
        /*0018*/ 	.byte	0x04, 0x17
        /*001a*/ 	.short	(.L_11 - .L_10)
.L_10:
        /*001c*/ 	.word	0x00000000
        /*0020*/ 	.short	0x0001
        /*0022*/ 	.short	0x0008
        /*0024*/ 	.byte	0x00, 0xf5, 0x21, 0x00


	//----- nvinfo : EIATTR_KPARAM_INFO
	.align		4
.L_11:
        /*0028*/ 	.byte	0x04, 0x17
        /*002a*/ 	.short	(.L_13 - .L_12)
.L_12:
        /*002c*/ 	.word	0x00000000
        /*0030*/ 	.short	0x0000
        /*0032*/ 	.short	0x0000
        /*0034*/ 	.byte	0x00, 0xf5, 0x21, 0x00


	//----- nvinfo : EIATTR_SPARSE_MMA_MASK
	.align		4
.L_13:
        /*0038*/ 	.byte	0x03, 0x50
        /*003a*/ 	.short	0x0000


	//----- nvinfo : EIATTR_MAXREG_COUNT
	.align		4
        /*003c*/ 	.byte	0x03, 0x1b
        /*003e*/ 	.short	0x00ff


	//----- nvinfo : EIATTR_NUM_BARRIERS
	.align		4
        /*0040*/ 	.byte	0x02, 0x4c
        /*0042*/ 	.byte	0x01
	.zero		1


	//----- nvinfo : EIATTR_MERCURY_ISA_VERSION
	.align		4
        /*0044*/ 	.byte	0x03, 0x5f
        /*0046*/ 	.short	0x0101


	//----- nvinfo : EIATTR_VRC_CTA_INIT_COUNT
	.align		4
        /*0048*/ 	.byte	0x02, 0x4a
	.zero		1
	.zero		1


	//----- nvinfo : EIATTR_EXIT_INSTR_OFFSETS
	.align		4
        /*004c*/ 	.byte	0x04, 0x1c
        /*004e*/ 	.short	(.L_15 - .L_14)


	//   ....[0]....
.L_14:
        /*0050*/ 	.word	0x00001080


	//   ....[1]....
        /*0054*/ 	.word	0x000010a0


	//----- nvinfo : EIATTR_CBANK_PARAM_SIZE
	.align		4
.L_15:
        /*0058*/ 	.byte	0x03, 0x19
        /*005a*/ 	.short	0x0018


	//----- nvinfo : EIATTR_PARAM_CBANK
	.align		4
        /*005c*/ 	.byte	0x04, 0x0a
        /*005e*/ 	.short	(.L_17 - .L_16)
	.align		4
.L_16:
        /*0060*/ 	.word	index@(.nv.constant0._Z6matmulPfS_S_)
        /*0064*/ 	.short	0x0380
        /*0066*/ 	.short	0x0018


	//----- nvinfo : EIATTR_SW_WAR
	.align		4
.L_17:
        /*0068*/ 	.byte	0x04, 0x36
        /*006a*/ 	.short	(.L_19 - .L_18)
.L_18:
        /*006c*/ 	.word	0x00000008
.L_19:


//--------------------- .nv.callgraph             --------------------------
	.section	.nv.callgraph,"",@"SHT_CUDA_CALLGRAPH"
	.align	4
	.sectionentsize	8
	.align		4
        /*0000*/ 	.word	0x00000000
	.align		4
        /*0004*/ 	.word	0xffffffff
	.align		4
        /*0008*/ 	.word	0x00000000
	.align		4
        /*000c*/ 	.word	0xfffffffe
	.align		4
        /*0010*/ 	.word	0x00000000
	.align		4
        /*0014*/ 	.word	0xfffffffd
	.align		4
        /*0018*/ 	.word	0x00000000
	.align		4
        /*001c*/ 	.word	0xfffffffc


//--------------------- .text._Z6matmulPfS_S_     --------------------------
	.section	.text._Z6matmulPfS_S_,"ax",@progbits
	.align	128
        .global         _Z6matmulPfS_S_
        .type           _Z6matmulPfS_S_,@function
        .size           _Z6matmulPfS_S_,(.L_x_1 - _Z6matmulPfS_S_)
        .other          _Z6matmulPfS_S_,@"STO_CUDA_ENTRY STV_DEFAULT"
_Z6matmulPfS_S_:
.text._Z6matmulPfS_S_:
[----:B------:R-:W-:Y:S01]  /*0000*/  LDC R1, c[0x0][0x37c] ;  /* 0x0000df00ff017b82 */ /* 0x000fe20000000800 */
[----:B------:R-:W0:Y:S07]  /*0010*/  S2R R20, SR_CTAID.Y ;  /* 0x0000000000147919 */ /* 0x000e2e0000002600 */
[----:B------:R-:W1:Y:S01]  /*0020*/  LDC.64 R14, c[0x0][0x380] ;  /* 0x0000e000ff0e7b82 */ /* 0x000e620000000a00 */
[----:B------:R-:W2:Y:S01]  /*0030*/  LDCU.64 UR8, c[0x0][0x358] ;  /* 0x00006b00ff0877ac */ /* 0x000ea20008000a00 */
[----:B------:R-:W-:Y:S01]  /*0040*/  HFMA2 R10, -RZ, RZ, 0, 0 ;  /* 0x00000000ff0a7431 */ /* 0x000fe200000001ff */
[----:B------:R-:W0:Y:S01]  /*0050*/  S2R R5, SR_TID.Y ;  /* 0x0000000000057919 */ /* 0x000e220000002200 */
[----:B------:R-:W-:Y:S01]  /*0060*/  HFMA2 R29, -RZ, RZ, 0, 0 ;  /* 0x00000000ff1d7431 */ /* 0x000fe200000001ff */
[----:B------:R-:W-:-:S02]  /*0070*/  MOV R17, RZ ;  /* 0x000000ff00117202 */ /* 0x000fc40000000f00 */
[----:B------:R-:W-:Y:S01]  /*0080*/  CS2R R18, SRZ ;  /* 0x0000000000127805 */ /* 0x000fe2000001ff00 */
[----:B------:R-:W3:Y:S01]  /*0090*/  S2R R8, SR_CTAID.X ;  /* 0x0000000000087919 */ /* 0x000ee20000002500 */
[----:B------:R-:W4:Y:S01]  /*00a0*/  LDC.64 R12, c[0x0][0x388] ;  /* 0x0000e200ff0c7b82 */ /* 0x000f220000000a00 */
[----:B------:R-:W5:Y:S01]  /*00b0*/  S2R R27, SR_TID.X ;  /* 0x00000000001b7919 */ /* 0x000f620000002100 */
[-C--:B0-----:R-:W-:Y:S02]  /*00c0*/  LEA R20, R20, R5.reuse, 0x2 ;  /* 0x0000000514147211 */ /* 0x081fe400078e10ff */
[----:B---3--:R-:W-:Y:S02]  /*00d0*/  IADD3 R2, PT, PT, R8, R5, RZ ;  /* 0x0000000508027210 */ /* 0x008fe40007ffe0ff */
[-C--:B-----5:R-:W-:Y:S02]  /*00e0*/  LEA R0, R20, R27.reuse, 0x4 ;  /* 0x0000001b14007211 */ /* 0x0a0fe400078e20ff */
[----:B------:R-:W-:-:S02]  /*00f0*/  LEA R25, R2, R27, 0x4 ;  /* 0x0000001b02197211 */ /* 0x000fc400078e20ff */
[C---:B------:R-:W-:Y:S01]  /*0100*/  ISETP.GT.U32.AND P0, PT, R0.reuse, 0xff, PT ;  /* 0x000000ff0000780c */ /* 0x040fe20003f04070 */
[----:B-1----:R-:W-:Y:S01]  /*0110*/  IMAD.WIDE.U32 R14, R0, 0x4, R14 ;  /* 0x00000004000e7825 */ /* 0x002fe200078e000e */
[C---:B------:R-:W-:Y:S02]  /*0120*/  ISETP.GT.U32.AND P1, PT, R25.reuse, 0xff, PT ;  /* 0x000000ff1900780c */ /* 0x040fe40003f24070 */
[C---:B------:R-:W-:Y:S01]  /*0130*/  ISETP.GT.U32.AND P2, PT, R25.reuse, 0xfb, PT ;  /* 0x000000fb1900780c */ /* 0x040fe20003f44070 */
[C---:B----4-:R-:W-:Y:S01]  /*0140*/  IMAD.WIDE.U32 R2, R25.reuse, 0x4, R12 ;  /* 0x0000000419027825 */ /* 0x050fe200078e000c */
[C---:B------:R-:W-:Y:S02]  /*0150*/  ISETP.GT.U32.AND P3, PT, R25.reuse, 0xf7, PT ;  /* 0x000000f71900780c */ /* 0x040fe40003f64070 */
[----:B------:R-:W-:-:S05]  /*0160*/  ISETP.GT.U32.AND P4, PT, R25, 0xf3, PT ;  /* 0x000000f31900780c */ /* 0x000fca0003f84070 */
[----:B--2---:R-:W2:Y:S04]  /*0170*/  @!P0 LDG.E R10, desc[UR8][R14.64] ;  /* 0x000000080e0a8981 */ /* 0x004ea8000c1e1900 */
[----:B------:R-:W3:Y:S04]  /*0180*/  @!P1 LDG.E R17, desc[UR8][R2.64] ;  /* 0x0000000802119981 */ /* 0x000ee8000c1e1900 */
[----:B------:R-:W4:Y:S04]  /*0190*/  @!P2 LDG.E R19, desc[UR8][R2.64+0x10] ;  /* 0x000010080213a981 */ /* 0x000f28000c1e1900 */
[----:B------:R-:W5:Y:S04]  /*01a0*/  @!P3 LDG.E R29, desc[UR8][R2.64+0x20] ;  /* 0x00002008021db981 */ /* 0x000f68000c1e1900 */
[----:B------:R-:W5:Y:S01]  /*01b0*/  @!P4 LDG.E R18, desc[UR8][R2.64+0x30] ;  /* 0x000030080212c981 */ /* 0x000f62000c1e1900 */
[----:B------:R-:W0:Y:S01]  /*01c0*/  S2UR UR6, SR_CgaCtaId ;  /* 0x00000000000679c3 */ /* 0x000e220000008800 */
[----:B------:R-:W-:-:S02]  /*01d0*/  UMOV UR4, 0x400 ;  /* 0x0000040000047882 */ /* 0x000fc40000000000 */
[----:B------:R-:W-:Y:S02]  /*01e0*/  UIADD3 UR5, UPT, UPT, UR4, 0x40, URZ ;  /* 0x0000004004057890 */ /* 0x000fe4000fffe0ff */
[----:B0-----:R-:W-:Y:S02]  /*01f0*/  ULEA UR4, UR6, UR4, 0x18 ;  /* 0x0000000406047291 */ /* 0x001fe4000f8ec0ff */
[----:B------:R-:W-:-:S04]  /*0200*/  ULEA UR5, UR6, UR5, 0x18 ;  /* 0x0000000506057291 */ /* 0x000fc8000f8ec0ff */
[----:B------:R-:W-:Y:S02]  /*0210*/  LEA R22, R5, UR4, 0x4 ;  /* 0x0000000405167c11 */ /* 0x000fe4000f8e20ff */
[C---:B------:R-:W-:Y:S02]  /*0220*/  LEA R21, R27.reuse, UR5, 0x2 ;  /* 0x000000051b157c11 */ /* 0x040fe4000f8e10ff */
[----:B------:R-:W-:Y:S02]  /*0230*/  LEA R23, R27, R22, 0x2 ;  /* 0x000000161b177211 */ /* 0x000fe400078e10ff */
[----:B------:R-:W-:-:S03]  /*0240*/  LEA R24, R5, R21, 0x6 ;  /* 0x0000001505187211 */ /* 0x000fc600078e30ff */
[----:B--2---:R-:W-:Y:S04]  /*0250*/  STS [R23], R10 ;  /* 0x0000000a17007388 */ /* 0x004fe80000000800 */
[----:B---3--:R-:W-:Y:S04]  /*0260*/  STS [R24], R17 ;  /* 0x0000001118007388 */ /* 0x008fe80000000800 */
[----:B----4-:R-:W-:Y:S04]  /*0270*/  STS [R24+0x10], R19 ;  /* 0x0000101318007388 */ /* 0x010fe80000000800 */
[----:B-----5:R-:W-:Y:S04]  /*0280*/  STS [R24+0x20], R29 ;  /* 0x0000201d18007388 */ /* 0x020fe80000000800 */
[----:B------:R-:W-:Y:S01]  /*0290*/  STS [R24+0x30], R18 ;  /* 0x0000301218007388 */ /* 0x000fe20000000800 */
[----:B------:R-:W-:Y:S06]  /*02a0*/  BAR.SYNC.DEFER_BLOCKING 0x0 ;  /* 0x0000000000007b1d */ /* 0x000fec0000010000 */
[----:B------:R-:W-:Y:S04]  /*02b0*/  LDS R16, [R21] ;  /* 0x0000000015107984 */ /* 0x000fe80000000800 */
[----:B------:R-:W0:Y:S04]  /*02c0*/  LDS.128 R4, [R22] ;  /* 0x0000000016047984 */ /* 0x000e280000000c00 */
[----:B------:R-:W1:Y:S04]  /*02d0*/  LDS R3, [R21+0x10] ;  /* 0x0000100015037984 */ /* 0x000e680000000800 */
[----:B------:R-:W2:Y:S04]  /*02e0*/  LDS R9, [R21+0x20] ;  /* 0x0000200015097984 */ /* 0x000ea80000000800 */
[----:B------:R-:W3:Y:S04]  /*02f0*/  LDS R11, [R21+0x30] ;  /* 0x00003000150b7984 */ /* 0x000ee80000000800 */
[----:B------:R-:W4:Y:S04]  /*0300*/  LDS R2, [R21+0x40] ;  /* 0x0000400015027984 */ /* 0x000f280000000800 */
[----:B------:R-:W-:Y:S04]  /*0310*/  LDS R29, [R21+0x60] ;  /* 0x00006000151d7984 */ /* 0x000fe80000000800 */
[----:B------:R-:W5:Y:S04]  /*0320*/  LDS R19, [R21+0x70] ;  /* 0x0000700015137984 */ /* 0x000f680000000800 */
[----:B------:R-:W-:Y:S04]  /*0330*/  LDS R26, [R21+0xa0] ;  /* 0x0000a000151a7984 */ /* 0x000fe80000000800 */
[----:B------:R-:W-:Y:S01]  /*0340*/  LDS R28, [R21+0xb0] ;  /* 0x0000b000151c7984 */ /* 0x000fe20000000800 */
[C---:B0-----:R-:W-:Y:S01]  /*0350*/  FFMA R17, R4.reuse, R16, RZ ;  /* 0x0000001004117223 */ /* 0x041fe200000000ff */
[----:B-1----:R-:W-:-:S02]  /*0360*/  FFMA R10, R4, R3, RZ ;  /* 0x00000003040a7223 */ /* 0x002fc400000000ff */
[----:B------:R-:W-:Y:S01]  /*0370*/  LDS R3, [R21+0x90] ;  /* 0x0000900015037984 */ /* 0x000fe20000000800 */
[----:B--2---:R-:W-:-:S03]  /*0380*/  FFMA R16, R4, R9, RZ ;  /* 0x0000000904107223 */ /* 0x004fc600000000ff */
[----:B------:R-:W0:Y:S01]  /*0390*/  LDS R9, [R21+0x50] ;  /* 0x0000500015097984 */ /* 0x000e220000000800 */
[----:B---3--:R-:W-:-:S03]  /*03a0*/  FFMA R4, R4, R11, RZ ;  /* 0x0000000b04047223 */ /* 0x008fc600000000ff */
[----:B------:R-:W1:Y:S01]  /*03b0*/  LDS R11, [R21+0x80] ;  /* 0x00008000150b7984 */ /* 0x000e620000000800 */
[----:B----4-:R-:W-:Y:S01]  /*03c0*/  FFMA R2, R2, R5, R17 ;  /* 0x0000000502027223 */ /* 0x010fe20000000011 */
[----:B------:R-:W-:-:S04]  /*03d0*/  IADD3 R17, PT, PT, R0, 0x4, RZ ;  /* 0x0000000400117810 */ /* 0x000fc80007ffe0ff */
[----:B------:R-:W-:Y:S01]  /*03e0*/  ISETP.GT.U32.AND P0, PT, R17, 0xff, PT ;  /* 0x000000ff1100780c */ /* 0x000fe20003f04070 */
[-C--:B-----5:R-:W-:Y:S02]  /*03f0*/  FFMA R17, R19, R5.reuse, R4 ;  /* 0x0000000513117223 */ /* 0x0a0fe40000000004 */
[----:B------:R-:W-:Y:S01]  /*0400*/  LDS R4, [R21+0xe0] ;  /* 0x0000e00015047984 */ /* 0x000fe20000000800 */
[-C--:B0-----:R-:W-:Y:S01]  /*0410*/  FFMA R10, R9, R5.reuse, R10 ;  /* 0x00000005090a7223 */ /* 0x081fe2000000000a */
[----:B------:R-:W-:Y:S01]  /*0420*/  FFMA R9, R29, R5, R16 ;  /* 0x000000051d097223 */ /* 0x000fe20000000010 */
[----:B------:R-:W-:Y:S01]  /*0430*/  MOV R16, RZ ;  /* 0x000000ff00107202 */ /* 0x000fe20000000f00 */
[----:B------:R-:W0:Y:S01]  /*0440*/  LDS R29, [R21+0xd0] ;  /* 0x0000d000151d7984 */ /* 0x000e220000000800 */
[-C--:B-1----:R-:W-:Y:S01]  /*0450*/  FFMA R2, R11, R6.reuse, R2 ;  /* 0x000000060b027223 */ /* 0x082fe20000000002 */
[-C--:B------:R-:W-:Y:S02]  /*0460*/  FFMA R18, R3, R6.reuse, R10 ;  /* 0x0000000603127223 */ /* 0x080fe4000000000a */
[----:B------:R-:W1:Y:S04]  /*0470*/  LDS R11, [R21+0xc0] ;  /* 0x0000c000150b7984 */ /* 0x000e680000000800 */
[----:B------:R-:W2:Y:S01]  /*0480*/  LDS R10, [R21+0xf0] ;  /* 0x0000f000150a7984 */ /* 0x000ea20000000800 */
[----:B------:R-:W-:Y:S01]  /*0490*/  BAR.SYNC.DEFER_BLOCKING 0x0 ;  /* 0x0000000000007b1d */ /* 0x000fe20000010000 */
[----:B------:R-:W-:Y:S01]  /*04a0*/  IADD3 R3, PT, PT, R25, 0x40, RZ ;  /* 0x0000004019037810 */ /* 0x000fe20007ffe0ff */
[-C--:B------:R-:W-:Y:S01]  /*04b0*/  FFMA R5, R26, R6.reuse, R9 ;  /* 0x000000061a057223 */ /* 0x080fe20000000009 */
[----:B------:R-:W-:-:S02]  /*04c0*/  FFMA R9, R28, R6, R17 ;  /* 0x000000061c097223 */ /* 0x000fc40000000011 */
[C---:B------:R-:W-:Y:S02]  /*04d0*/  ISETP.GT.U32.AND P1, PT, R3.reuse, 0xfb, PT ;  /* 0x000000fb0300780c */ /* 0x040fe40003f24070 */
[C---:B------:R-:W-:Y:S02]  /*04e0*/  ISETP.GT.U32.AND P2, PT, R3.reuse, 0xf7, PT ;  /* 0x000000f70300780c */ /* 0x040fe40003f44070 */
[C---:B------:R-:W-:Y:S01]  /*04f0*/  ISETP.GT.U32.AND P3, PT, R3.reuse, 0xf3, PT ;  /* 0x000000f30300780c */ /* 0x040fe20003f64070 */
[----:B------:R-:W-:Y:S02]  /*0500*/  HFMA2 R26, -RZ, RZ, 0, 0 ;  /* 0x00000000ff1a7431 */ /* 0x000fe400000001ff */
[----:B------:R-:W-:Y:S01]  /*0510*/  HFMA2 R17, -RZ, RZ, 0, 0 ;  /* 0x00000000ff117431 */ /* 0x000fe200000001ff */
[----:B------:R-:W-:Y:S02]  /*0520*/  MOV R28, RZ ;  /* 0x000000ff001c7202 */ /* 0x000fe40000000f00 */
[----:B------:R-:W-:Y:S01]  /*0530*/  MOV R19, RZ ;  /* 0x000000ff00137202 */ /* 0x000fe20000000f00 */
[----:B------:R-:W3:Y:S01]  /*0540*/  @!P0 LDG.E R16, desc[UR8][R14.64+0x10] ;  /* 0x000010080e108981 */ /* 0x000ee2000c1e1900 */
[----:B------:R-:W-:Y:S01]  /*0550*/  ISETP.GT.U32.AND P0, PT, R3, 0xff, PT ;  /* 0x000000ff0300780c */ /* 0x000fe20003f04070 */
[-C--:B0-----:R-:W-:Y:S01]  /*0560*/  FFMA R29, R29, R7.reuse, R18 ;  /* 0x000000071d1d7223 */ /* 0x081fe20000000012 */
[----:B-1----:R-:W-:Y:S01]  /*0570*/  FFMA R11, R11, R7, R2 ;  /* 0x000000070b0b7223 */ /* 0x002fe20000000002 */
[----:B------:R-:W-:-:S10]  /*0580*/  IMAD.WIDE.U32 R2, R3, 0x4, R12 ;  /* 0x0000000403027825 */ /* 0x000fd400078e000c */
[----:B------:R-:W4:Y:S04]  /*0590*/  @!P0 LDG.E R26, desc[UR8][R2.64] ;  /* 0x00000008021a8981 */ /* 0x000f28000c1e1900 */
[----:B------:R-:W5:Y:S04]  /*05a0*/  @!P1 LDG.E R28, desc[UR8][R2.64+0x10] ;  /* 0x00001008021c9981 */ /* 0x000f68000c1e1900 */
[----:B------:R-:W5:Y:S04]  /*05b0*/  @!P2 LDG.E R17, desc[UR8][R2.64+0x20] ;  /* 0x000020080211a981 */ /* 0x000f68000c1e1900 */
[----:B------:R-:W5:Y:S01]  /*05c0*/  @!P3 LDG.E R19, desc[UR8][R2.64+0x30] ;  /* 0x000030080213b981 */ /* 0x000f62000c1e1900 */
[-C--:B------:R-:W-:Y:S01]  /*05d0*/  FFMA R5, R4, R7.reuse, R5 ;  /* 0x0000000704057223 */ /* 0x080fe20000000005 */
[----:B--2---:R-:W-:-:S02]  /*05e0*/  FFMA R9, R10, R7, R9 ;  /* 0x000000070a097223 */ /* 0x004fc40000000009 */
[----:B---3--:R-:W-:Y:S04]  /*05f0*/  STS [R23], R16 ;  /* 0x0000001017007388 */ /* 0x008fe80000000800 */
[----:B----4-:R-:W-:Y:S04]  /*0600*/  STS [R24], R26 ;  /* 0x0000001a18007388 */ /* 0x010fe80000000800 */
[----:B-----5:R-:W-:Y:S04]  /*0610*/  STS [R24+0x10], R28 ;  /* 0x0000101c18007388 */ /* 0x020fe80000000800 */
[----:B------:R-:W-:Y:S04]  /*0620*/  STS [R24+0x20], R17 ;  /* 0x0000201118007388 */ /* 0x000fe80000000800 */
        /* <DEDUP_REMOVED lines=8> */
[----:B------:R-:W5:Y:S04]  /*06b0*/  LDS R7, [R21+0x50] ;  /* 0x0000500015077984 */ /* 0x000f680000000800 */
[----:B------:R-:W-:Y:S01]  /*06c0*/  LDS R28, [R21+0xb0] ;  /* 0x0000b000151c7984 */ /* 0x000fe20000000800 */
[----:B0-----:R-:W-:-:S03]  /*06d0*/  FFMA R2, R16, R6, R11 ;  /* 0x0000000610027223 */ /* 0x001fc6000000000b */
[----:B------:R-:W0:Y:S01]  /*06e0*/  LDS R11, [R21+0x60] ;  /* 0x00006000150b7984 */ /* 0x000e220000000800 */
[----:B-1----:R-:W-:-:S03]  /*06f0*/  FFMA R4, R16, R4, R29 ;  /* 0x0000000410047223 */ /* 0x002fc6000000001d */
[----:B------:R-:W1:Y:S01]  /*0700*/  LDS R29, [R21+0x70] ;  /* 0x00007000151d7984 */ /* 0x000e620000000800 */
[----:B--2---:R-:W-:-:S03]  /*0710*/  FFMA R6, R16, R10, R5 ;  /* 0x0000000a10067223 */ /* 0x004fc60000000005 */
[----:B------:R-:W2:Y:S01]  /*0720*/  LDS R5, [R21+0x90] ;  /* 0x0000900015057984 */ /* 0x000ea20000000800 */
[----:B---3--:R-:W-:-:S03]  /*0730*/  FFMA R16, R16, R26, R9 ;  /* 0x0000001a10107223 */ /* 0x008fc60000000009 */
[----:B------:R-:W3:Y:S01]  /*0740*/  LDS R9, [R21+0x80] ;  /* 0x0000800015097984 */ /* 0x000ee20000000800 */
[-C--:B----4-:R-:W-:Y:S01]  /*0750*/  FFMA R2, R3, R17.reuse, R2 ;  /* 0x0000001103027223 */ /* 0x090fe20000000002 */
[----:B------:R-:W-:Y:S02]  /*0760*/  IADD3 R3, PT, PT, R0, 0x8, RZ ;  /* 0x0000000800037810 */ /* 0x000fe40007ffe0ff */
[----:B------:R-:W-:Y:S02]  /*0770*/  LDS R26, [R21+0xa0] ;  /* 0x0000a000151a7984 */ /* 0x000fe40000000800 */
[----:B------:R-:W-:Y:S02]  /*0780*/  ISETP.GT.U32.AND P0, PT, R3, 0xff, PT ;  /* 0x000000ff0300780c */ /* 0x000fe40003f04070 */
[----:B------:R-:W4:Y:S01]  /*0790*/  LDS R3, [R21+0xc0] ;  /* 0x0000c00015037984 */ /* 0x000f220000000800 */
[-C--:B-----5:R-:W-:Y:S01]  /*07a0*/  FFMA R4, R7, R17.reuse, R4 ;  /* 0x0000001107047223 */ /* 0x0a0fe20000000004 */
[----:B0-----:R-:W-:-:S02]  /*07b0*/  FFMA R7, R11, R17, R6 ;  /* 0x000000110b077223 */ /* 0x001fc40000000006 */
[----:B------:R-:W-:Y:S01]  /*07c0*/  LDS R6, [R21+0xe0] ;  /* 0x0000e00015067984 */ /* 0x000fe20000000800 */
[----:B-1----:R-:W-:-:S03]  /*07d0*/  FFMA R29, R29, R17, R16 ;  /* 0x000000111d1d7223 */ /* 0x002fc60000000010 */
[----:B------:R-:W-:Y:S01]  /*07e0*/  LDS R16, [R21+0xf0] ;  /* 0x0000f00015107984 */ /* 0x000fe20000000800 */
[----:B--2---:R-:W-:-:S03]  /*07f0*/  FFMA R4, R5, R18, R4 ;  /* 0x0000001205047223 */ /* 0x004fc60000000004 */
[----:B------:R-:W0:Y:S01]  /*0800*/  LDS R5, [R21+0xd0] ;  /* 0x0000d00015057984 */ /* 0x000e220000000800 */
[----:B------:R-:W-:Y:S01]  /*0810*/  CS2R R10, SRZ ;  /* 0x00000000000a7805 */ /* 0x000fe2000001ff00 */
[----:B------:R-:W-:Y:S01]  /*0820*/  BAR.SYNC.DEFER_BLOCKING 0x0 ;  /* 0x0000000000007b1d */ /* 0x000fe20000010000 */
[-C--:B---3--:R-:W-:Y:S01]  /*0830*/  FFMA R2, R9, R18.reuse, R2 ;  /* 0x0000001209027223 */ /* 0x088fe20000000002 */
[----:B------:R-:W-:Y:S01]  /*0840*/  IADD3 R9, PT, PT, R25, 0x80, RZ ;  /* 0x0000008019097810 */ /* 0x000fe20007ffe0ff */
[----:B------:R-:W-:-:S03]  /*0850*/  FFMA R29, R28, R18, R29 ;  /* 0x000000121c1d7223 */ /* 0x000fc6000000001d */
[C---:B------:R-:W-:Y:S02]  /*0860*/  ISETP.GT.U32.AND P1, PT, R9.reuse, 0xfb, PT ;  /* 0x000000fb0900780c */ /* 0x040fe40003f24070 */
[C---:B------:R-:W-:Y:S02]  /*0870*/  ISETP.GT.U32.AND P2, PT, R9.reuse, 0xf7, PT ;  /* 0x000000f70900780c */ /* 0x040fe40003f44070 */
[----:B------:R-:W-:Y:S01]  /*0880*/  ISETP.GT.U32.AND P3, PT, R9, 0xf3, PT ;  /* 0x000000f30900780c */ /* 0x000fe20003f64070 */
[----:B------:R-:W-:Y:S01]  /*0890*/  HFMA2 R28, -RZ, RZ, 0, 0 ;  /* 0x00000000ff1c7431 */ /* 0x000fe200000001ff */
[----:B------:R-:W-:Y:S01]  /*08a0*/  LEA R17, R8, R27, 0x4 ;  /* 0x0000001b08117211 */ /* 0x000fe200078e20ff */
[----:B----4-:R-:W-:Y:S01]  /*08b0*/  FFMA R27, R3, R19, R2 ;  /* 0x00000013031b7223 */ /* 0x010fe20000000002 */
[C---:B------:R-:W-:Y:S01]  /*08c0*/  IMAD.WIDE.U32 R2, R9.reuse, 0x4, R12 ;  /* 0x0000000409027825 */ /* 0x040fe200078e000c */
[----:B------:R-:W2:Y:S01]  /*08d0*/  @!P0 LDG.E R10, desc[UR8][R14.64+0x20] ;  /* 0x000020080e0a8981 */ /* 0x000ea2000c1e1900 */
[----:B------:R-:W-:-:S02]  /*08e0*/  ISETP.GT.U32.AND P0, PT, R9, 0xff, PT ;  /* 0x000000ff0900780c */ /* 0x000fc40003f04070 */
[----:B------:R-:W-:-:S03]  /*08f0*/  CS2R R8, SRZ ;  /* 0x0000000000087805 */ /* 0x000fc6000001ff00 */
[----:B------:R-:W3:Y:S04]  /*0900*/  @!P2 LDG.E R11, desc[UR8][R2.64+0x20] ;  /* 0x00002008020ba981 */ /* 0x000ee8000c1e1900 */
[----:B------:R-:W4:Y:S04]  /*0910*/  @!P1 LDG.E R9, desc[UR8][R2.64+0x10] ;  /* 0x0000100802099981 */ /* 0x000f28000c1e1900 */
[----:B------:R-:W5:Y:S04]  /*0920*/  @!P3 LDG.E R8, desc[UR8][R2.64+0x30] ;  /* 0x000030080208b981 */ /* 0x000f68000c1e1900 */
[----:B------:R-:W5:Y:S01]  /*0930*/  @!P0 LDG.E R28, desc[UR8][R2.64] ;  /* 0x00000008021c8981 */ /* 0x000f62000c1e1900 */
[----:B------:R-:W-:Y:S01]  /*0940*/  FFMA R7, R26, R18, R7 ;  /* 0x000000121a077223 */ /* 0x000fe20000000007 */
[-C--:B0-----:R-:W-:Y:S01]  /*0950*/  FFMA R5, R5, R19.reuse, R4 ;  /* 0x0000001305057223 */ /* 0x081fe20000000004 */
[----:B------:R-:W-:-:S02]  /*0960*/  FFMA R29, R16, R19, R29 ;  /* 0x00000013101d7223 */ /* 0x000fc4000000001d */
[----:B------:R-:W-:Y:S01]  /*0970*/  FFMA R7, R6, R19, R7 ;  /* 0x0000001306077223 */ /* 0x000fe20000000007 */
[----:B------:R-:W-:-:S04]  /*0980*/  IADD3 R0, PT, PT, R0, 0xc, RZ ;  /* 0x0000000c00007810 */ /* 0x000fc80007ffe0ff */
[----:B------:R-:W-:Y:S02]  /*0990*/  ISETP.GT.U32.AND P0, PT, R0, 0xff, PT ;  /* 0x000000ff0000780c */ /* 0x000fe40003f04070 */
[----:B------:R-:W-:-:S04]  /*09a0*/  IADD3 R25, PT, PT, R25, 0xc0, RZ ;  /* 0x000000c019197810 */ /* 0x000fc80007ffe0ff */
[C---:B------:R-:W-:Y:S02]  /*09b0*/  ISETP.GT.U32.AND P1, PT, R25.reuse, 0xfb, PT ;  /* 0x000000fb1900780c */ /* 0x040fe40003f24070 */
[C---:B------:R-:W-:Y:S02]  /*09c0*/  ISETP.GT.U32.AND P2, PT, R25.reuse, 0xf7, PT ;  /* 0x000000f71900780c */ /* 0x040fe40003f44070 */
[----:B------:R-:W-:Y:S01]  /*09d0*/  ISETP.GT.U32.AND P3, PT, R25, 0xf3, PT ;  /* 0x000000f31900780c */ /* 0x000fe20003f64070 */
[----:B--2---:R-:W-:Y:S04]  /*09e0*/  STS [R23], R10 ;  /* 0x0000000a17007388 */ /* 0x004fe80000000800 */
[----:B---3--:R-:W-:Y:S04]  /*09f0*/  STS [R24+0x20], R11 ;  /* 0x0000200b18007388 */ /* 0x008fe80000000800 */
[----:B----4-:R-:W-:Y:S04]  /*0a00*/  STS [R24+0x10], R9 ;  /* 0x0000100918007388 */ /* 0x010fe80000000800 */
[----:B-----5:R-:W-:Y:S04]  /*0a10*/  STS [R24+0x30], R8 ;  /* 0x0000300818007388 */ /* 0x020fe80000000800 */
[----:B------:R-:W-:Y:S01]  /*0a20*/  STS [R24], R28 ;  /* 0x0000001c18007388 */ /* 0x000fe20000000800 */
[----:B------:R-:W-:Y:S06]  /*0a30*/  BAR.SYNC.DEFER_BLOCKING 0x0 ;  /* 0x0000000000007b1d */ /* 0x000fec0000010000 */
[----:B------:R-:W-:Y:S04]  /*0a40*/  LDS.128 R8, [R22] ;  /* 0x0000000016087984 */ /* 0x000fe80000000c00 */
[----:B------:R-:W0:Y:S04]  /*0a50*/  LDS R18, [R21+0x10] ;  /* 0x0000100015127984 */ /* 0x000e280000000800 */
[----:B------:R-:W1:Y:S04]  /*0a60*/  LDS R26, [R21] ;  /* 0x00000000151a7984 */ /* 0x000e680000000800 */
[----:B------:R-:W2:Y:S04]  /*0a70*/  LDS R6, [R21+0x30] ;  /* 0x0000300015067984 */ /* 0x000ea80000000800 */
[----:B------:R-:W-:Y:S04]  /*0a80*/  LDS R19, [R21+0x40] ;  /* 0x0000400015137984 */ /* 0x000fe80000000800 */
[----:B------:R-:W3:Y:S04]  /*0a90*/  LDS R3, [R21+0x50] ;  /* 0x0000500015037984 */ /* 0x000ee80000000800 */
[----:B------:R-:W4:Y:S04]  /*0aa0*/  LDS R2, [R21+0x70] ;  /* 0x0000700015027984 */ /* 0x000f280000000800 */
[----:B------:R-:W-:Y:S01]  /*0ab0*/  LDS R0, [R21+0xc0] ;  /* 0x0000c00015007984 */ /* 0x000fe20000000800 */
[----:B0-----:R-:W-:-:S03]  /*0ac0*/  FFMA R16, R8, R18, R5 ;  /* 0x0000001208107223 */ /* 0x001fc60000000005 */
[----:B------:R-:W0:Y:S04]  /*0ad0*/  LDS R5, [R21+0x20] ;  /* 0x0000200015057984 */ /* 0x000e280000000800 */
[----:B------:R-:W5:Y:S01]  /*0ae0*/  LDS R18, [R21+0x60] ;  /* 0x0000600015127984 */ /* 0x000f620000000800 */
[C---:B-1----:R-:W-:Y:S01]  /*0af0*/  FFMA R4, R8.reuse, R26, R27 ;  /* 0x0000001a08047223 */ /* 0x042fe2000000001b */
[----:B--2---:R-:W-:Y:S02]  /*0b00*/  FFMA R29, R8, R6, R29 ;  /* 0x00000006081d7223 */ /* 0x004fe4000000001d */
[----:B------:R-:W-:Y:S04]  /*0b10*/  LDS R26, [R21+0xd0] ;  /* 0x0000d000151a7984 */ /* 0x000fe80000000800 */
[----:B------:R-:W-:Y:S01]  /*0b20*/  LDS R6, [R21+0xe0] ;  /* 0x0000e00015067984 */ /* 0x000fe20000000800 */
[----:B---3--:R-:W-:-:S03]  /*0b30*/  FFMA R16, R3, R9, R16 ;  /* 0x0000000903107223 */ /* 0x008fc60000000010 */
[----:B------:R-:W-:Y:S01]  /*0b40*/  LDS R3, [R21+0x90] ;  /* 0x0000900015037984 */ /* 0x000fe20000000800 */
[----:B----4-:R-:W-:Y:S01]  /*0b50*/  FFMA R2, R2, R9, R29 ;  /* 0x0000000902027223 */ /* 0x010fe2000000001d */
[----:B0-----:R-:W-:Y:S01]  /*0b60*/  FFMA R5, R8, R5, R7 ;  /* 0x0000000508057223 */ /* 0x001fe20000000007 */
[-C--:B------:R-:W-:Y:S01]  /*0b70*/  FFMA R8, R19, R9.reuse, R4 ;  /* 0x0000000913087223 */ /* 0x080fe20000000004 */
[----:B------:R-:W-:Y:S02]  /*0b80*/  LDS R7, [R21+0xb0] ;  /* 0x0000b00015077984 */ /* 0x000fe40000000800 */
[----:B-----5:R-:W-:Y:S02]  /*0b90*/  FFMA R18, R18, R9, R5 ;  /* 0x0000000912127223 */ /* 0x020fe40000000005 */
[----:B------:R-:W-:Y:S04]  /*0ba0*/  LDS R5, [R21+0x80] ;  /* 0x0000800015057984 */ /* 0x000fe80000000800 */
[----:B------:R-:W0:Y:S04]  /*0bb0*/  LDS R9, [R21+0xa0] ;  /* 0x0000a00015097984 */ /* 0x000e280000000800 */
[----:B------:R-:W1:Y:S01]  /*0bc0*/  LDS R4, [R21+0xf0] ;  /* 0x0000f00015047984 */ /* 0x000e620000000800 */
[----:B------:R-:W-:Y:S01]  /*0bd0*/  MOV R19, RZ ;  /* 0x000000ff00137202 */ /* 0x000fe20000000f00 */
[----:B------:R-:W-:Y:S01]  /*0be0*/  BAR.SYNC.DEFER_BLOCKING 0x0 ;  /* 0x0000000000007b1d */ /* 0x000fe20000010000 */
[----:B------:R-:W-:-:S04]  /*0bf0*/  IMAD.WIDE.U32 R28, R25, 0x4, R12 ;  /* 0x00000004191c7825 */ /* 0x000fc800078e000c */
[----:B------:R-:W-:Y:S02]  /*0c00*/  HFMA2 R13, -RZ, RZ, 0, 0 ;  /* 0x00000000ff0d7431 */ /* 0x000fe400000001ff */
[----:B------:R-:W-:Y:S01]  /*0c10*/  HFMA2 R27, -RZ, RZ, 0, 0 ;  /* 0x00000000ff1b7431 */ /* 0x000fe200000001ff */
[----:B------:R2:W3:Y:S01]  /*0c20*/  @!P0 LDG.E R19, desc[UR8][R14.64+0x30] ;  /* 0x000030080e138981 */ /* 0x0004e2000c1e1900 */
[----:B------:R-:W-:Y:S02]  /*0c30*/  ISETP.GT.U32.AND P0, PT, R25, 0xff, PT ;  /* 0x000000ff1900780c */ /* 0x000fe40003f04070 */
[----:B------:R-:W-:Y:S02]  /*0c40*/  MOV R25, RZ ;  /* 0x000000ff00197202 */ /* 0x000fe40000000f00 */
[----:B------:R-:W4:Y:S04]  /*0c50*/  @!P2 LDG.E R27, desc[UR8][R28.64+0x20] ;  /* 0x000020081c1ba981 */ /* 0x000f28000c1e1900 */
[----:B------:R-:W5:Y:S01]  /*0c60*/  @!P1 LDG.E R25, desc[UR8][R28.64+0x10] ;  /* 0x000010081c199981 */ /* 0x000f62000c1e1900 */
[----:B--2---:R-:W-:-:S04]  /*0c70*/  MOV R15, RZ ;  /* 0x000000ff000f7202 */ /* 0x004fc80000000f00 */
[----:B------:R-:W2:Y:S04]  /*0c80*/  @!P0 LDG.E R13, desc[UR8][R28.64] ;  /* 0x000000081c0d8981 */ /* 0x000ea8000c1e1900 */
[----:B------:R1:W2:Y:S01]  /*0c90*/  @!P3 LDG.E R15, desc[UR8][R28.64+0x30] ;  /* 0x000030081c0fb981 */ /* 0x0002a2000c1e1900 */
[-C--:B0-----:R-:W-:Y:S01]  /*0ca0*/  FFMA R9, R9, R10.reuse, R18 ;  /* 0x0000000a09097223 */ /* 0x081fe20000000012 */
[-C--:B------:R-:W-:Y:S01]  /*0cb0*/  FFMA R7, R7, R10.reuse, R2 ;  /* 0x0000000a07077223 */ /* 0x080fe20000000002 */
[-C--:B------:R-:W-:Y:S02]  /*0cc0*/  FFMA R5, R5, R10.reuse, R8 ;  /* 0x0000000a05057223 */ /* 0x080fe40000000008 */
[-C--:B------:R-:W-:Y:S01]  /*0cd0*/  FFMA R6, R6, R11.reuse, R9 ;  /* 0x0000000b06067223 */ /* 0x080fe20000000009 */
[-C--:B-1----:R-:W-:Y:S01]  /*0ce0*/  FFMA R4, R4, R11.reuse, R7 ;  /* 0x0000000b04047223 */ /* 0x082fe20000000007 */
[----:B------:R-:W-:Y:S01]  /*0cf0*/  FFMA R29, R3, R10, R16 ;  /* 0x0000000a031d7223 */ /* 0x000fe20000000010 */
[----:B------:R-:W-:-:S03]  /*0d00*/  FFMA R3, R0, R11, R5 ;  /* 0x0000000b00037223 */ /* 0x000fc60000000005 */
[----:B------:R-:W-:Y:S01]  /*0d10*/  FFMA R26, R26, R11, R29 ;  /* 0x0000000b1a1a7223 */ /* 0x000fe2000000001d */
[C---:B------:R-:W-:Y:S02]  /*0d20*/  ISETP.GT.U32.AND P1, PT, R17.reuse, 0xb, PT ;  /* 0x0000000b1100780c */ /* 0x040fe40003f24070 */
[C---:B------:R-:W-:Y:S02]  /*0d30*/  ISETP.GT.U32.AND P2, PT, R17.reuse, 0x7, PT ;  /* 0x000000071100780c */ /* 0x040fe40003f44070 */
[----:B------:R-:W-:Y:S02]  /*0d40*/  ISETP.GT.U32.AND P0, PT, R17, 0x3, PT ;  /* 0x000000031100780c */ /* 0x000fe40003f04070 */
[C---:B------:R-:W-:Y:S02]  /*0d50*/  ISETP.GT.U32.OR P1, PT, R20.reuse, 0xf, P1 ;  /* 0x0000000f1400780c */ /* 0x040fe40000f24470 */
[C---:B------:R-:W-:Y:S02]  /*0d60*/  ISETP.GT.U32.OR P2, PT, R20.reuse, 0xf, P2 ;  /* 0x0000000f1400780c */ /* 0x040fe40001744470 */
[----:B------:R-:W-:Y:S01]  /*0d70*/  ISETP.GT.U32.OR P0, PT, R20, 0xf, P0 ;  /* 0x0000000f1400780c */ /* 0x000fe20000704470 */
[----:B---3--:R-:W-:Y:S04]  /*0d80*/  STS [R23], R19 ;  /* 0x0000001317007388 */ /* 0x008fe80000000800 */
[----:B----4-:R-:W-:Y:S04]  /*0d90*/  STS [R24+0x20], R27 ;  /* 0x0000201b18007388 */ /* 0x010fe80000000800 */
[----:B-----5:R-:W-:Y:S04]  /*0da0*/  STS [R24+0x10], R25 ;  /* 0x0000101918007388 */ /* 0x020fe80000000800 */
[----:B--2---:R-:W-:Y:S04]  /*0db0*/  STS [R24], R13 ;  /* 0x0000000d18007388 */ /* 0x004fe80000000800 */
        /* <DEDUP_REMOVED lines=18> */
[----:B------:R-:W5:Y:S01]  /*0ee0*/  LDS R28, [R21+0xf0] ;  /* 0x0000f000151c7984 */ /* 0x000f620000000800 */
[----:B0-----:R-:W-:-:S02]  /*0ef0*/  FFMA R23, R12, R23, R3 ;  /* 0x000000170c177223 */ /* 0x001fc40000000003 */
[----:B------:R-:W0:Y:S01]  /*0f00*/  LDC.64 R2, c[0x0][0x390] ;  /* 0x0000e400ff027b82 */ /* 0x000e220000000a00 */
[C---:B-1----:R-:W-:Y:S01]  /*0f10*/  FFMA R19, R12.reuse, R19, R4 ;  /* 0x000000130c137223 */ /* 0x042fe20000000004 */
[C---:B--2---:R-:W-:Y:S01]  /*0f20*/  FFMA R27, R12.reuse, R27, R26 ;  /* 0x0000001b0c1b7223 */ /* 0x044fe2000000001a */
[----:B---3--:R-:W-:Y:S01]  /*0f30*/  FFMA R25, R12, R25, R6 ;  /* 0x000000190c197223 */ /* 0x008fe20000000006 */
[----:B------:R-:W-:Y:S01]  /*0f40*/  VIMNMX.U32 R4, PT, PT, R20, R17, !PT ;  /* 0x0000001114047248 */ /* 0x000fe20007fe0000 */
[-C--:B----4-:R-:W-:Y:S01]  /*0f50*/  FFMA R24, R24, R13.reuse, R23 ;  /* 0x0000000d18187223 */ /* 0x090fe20000000017 */
[-C--:B-----5:R-:W-:Y:S01]  /*0f60*/  FFMA R22, R22, R13.reuse, R27 ;  /* 0x0000000d16167223 */ /* 0x0a0fe2000000001b */
[----:B------:R-:W-:Y:S01]  /*0f70*/  FFMA R18, R18, R13, R25 ;  /* 0x0000000d12127223 */ /* 0x000fe20000000019 */
[----:B------:R-:W-:Y:S01]  /*0f80*/  BAR.SYNC.DEFER_BLOCKING 0x0 ;  /* 0x0000000000007b1d */ /* 0x000fe20000010000 */
[----:B------:R-:W-:Y:S01]  /*0f90*/  ISETP.GT.U32.AND P3, PT, R4, 0xf, PT ;  /* 0x0000000f0400780c */ /* 0x000fe20003f64070 */
[-C--:B------:R-:W-:Y:S01]  /*0fa0*/  FFMA R11, R11, R14.reuse, R24 ;  /* 0x0000000e0b0b7223 */ /* 0x080fe20000000018 */
[----:B------:R-:W-:Y:S01]  /*0fb0*/  LEA R17, R20, R17, 0x4 ;  /* 0x0000001114117211 */ /* 0x000fe200078e20ff */
[-C--:B------:R-:W-:Y:S01]  /*0fc0*/  FFMA R9, R9, R14.reuse, R22 ;  /* 0x0000000e09097223 */ /* 0x080fe20000000016 */
[----:B------:R-:W-:Y:S01]  /*0fd0*/  FFMA R7, R7, R14, R18 ;  /* 0x0000000e07077223 */ /* 0x000fe20000000012 */
[----:B------:R-:W-:Y:S01]  /*0fe0*/  FFMA R16, R16, R13, R19 ;  /* 0x0000000d10107223 */ /* 0x000fe20000000013 */
[----:B------:R-:W-:Y:S01]  /*0ff0*/  FFMA R11, R10, R15, R11 ;  /* 0x0000000f0a0b7223 */ /* 0x000fe2000000000b */
[----:B0-----:R-:W-:-:S04]  /*1000*/  IMAD.WIDE.U32 R2, R17, 0x4, R2 ;  /* 0x0000000411027825 */ /* 0x001fc800078e0002 */
[-C--:B------:R-:W-:Y:S01]  /*1010*/  FFMA R9, R8, R15.reuse, R9 ;  /* 0x0000000f08097223 */ /* 0x080fe20000000009 */
[----:B------:R-:W-:Y:S01]  /*1020*/  FFMA R7, R0, R15, R7 ;  /* 0x0000000f00077223 */ /* 0x000fe20000000007 */
[----:B------:R0:W-:Y:S01]  /*1030*/  @!P3 STG.E desc[UR8][R2.64], R11 ;  /* 0x0000000b0200b986 */ /* 0x0001e2000c101908 */
[----:B------:R-:W-:-:S03]  /*1040*/  FFMA R5, R5, R14, R16 ;  /* 0x0000000e05057223 */ /* 0x000fc60000000010 */
[----:B------:R0:W-:Y:S01]  /*1050*/  @!P1 STG.E desc[UR8][R2.64+0x10], R9 ;  /* 0x0000100902009986 */ /* 0x0001e2000c101908 */
[----:B------:R-:W-:-:S03]  /*1060*/  FFMA R5, R28, R15, R5 ;  /* 0x0000000f1c057223 */ /* 0x000fc60000000005 */
[----:B------:R0:W-:Y:S01]  /*1070*/  @!P2 STG.E desc[UR8][R2.64+0x20], R7 ;  /* 0x000020070200a986 */ /* 0x0001e2000c101908 */
[----:B------:R-:W-:Y:S05]  /*1080*/  @P0 EXIT ;  /* 0x000000000000094d */ /* 0x000fea0003800000 */
[----:B------:R-:W-:Y:S01]  /*1090*/  STG.E desc[UR8][R2.64+0x30], R5 ;  /* 0x0000300502007986 */ /* 0x000fe2000c101908 */
[----:B------:R-:W-:Y:S05]  /*10a0*/  EXIT ;  /* 0x000000000000794d */ /* 0x000fea0003800000 */
.L_x_0:
[----:B------:R-:W-:-:S00]  /*10b0*/  BRA `(.L_x_0) ;  /* 0xfffffffc00fc7947 */ /* 0x000fc0000383ffff */
[----:B------:R-:W-:-:S00]  /*10c0*/  NOP ;  /* 0x0000000000007918 */ /* 0x000fc00000000000 */
        /* <DEDUP_REMOVED lines=11> */
.L_x_1:


//--------------------- .nv.shared._Z6matmulPfS_S_ --------------------------
	.section	.nv.shared._Z6matmulPfS_S_,"aw",@nobits
	.sectionflags	@""
	.align	4
.nv.shared._Z6matmulPfS_S_:
	.zero		1344


//--------------------- .nv.shared.reserved.0     --------------------------
	.section	.nv.shared.reserved.0,"aw",@nobits
	.weak		__nv_reservedSMEM_offset_0_alias
	.size		__nv_reservedSMEM_offset_0_alias, 0, 64
	.other		__nv_reservedSMEM_offset_0_alias,@"STO_CUDA_RESERVED_SHARED STV_DEFAULT"
__nv_reservedSMEM_offset_0_alias:
	.zero		0
	.zero		64


//--------------------- .nv.constant0._Z6matmulPfS_S_ --------------------------
	.section	.nv.constant0._Z6matmulPfS_S_,"a",@progbits
	.sectionflags	@""
	.align	4
.nv.constant0._Z6matmulPfS_S_:
	.zero		920


//--------------------- SYMBOLS --------------------------

	.type		.nv.reservedSmem.offset0,@object
	.size		.nv.reservedSmem.offset0,0x4
	.type		.nv.reservedSmem.cap,@object
	.size		.nv.reservedSmem.cap,0x4
